//
// Generated by NVIDIA NVVM Compiler
//
// Compiler Build ID: CL-36424714
// Cuda compilation tools, release 13.0, V13.0.88
// Based on NVVM 20.0.0
//

.version 9.0
.target sm_100
.address_size 64

	// .globl	_Z23sq_mat_mul_kernel_naivePfS_S_i

.visible .entry _Z23sq_mat_mul_kernel_naivePfS_S_i(
	.param .u64 .ptr .align 1 _Z23sq_mat_mul_kernel_naivePfS_S_i_param_0,
	.param .u64 .ptr .align 1 _Z23sq_mat_mul_kernel_naivePfS_S_i_param_1,
	.param .u64 .ptr .align 1 _Z23sq_mat_mul_kernel_naivePfS_S_i_param_2,
	.param .u32 _Z23sq_mat_mul_kernel_naivePfS_S_i_param_3
)
{
	.reg .pred 	%p<10>;
	.reg .b32 	%r<40>;
	.reg .b32 	%f<67>;
	.reg .b64 	%rd<67>;

	ld.param.u64 	%rd14, [_Z23sq_mat_mul_kernel_naivePfS_S_i_param_0];
	ld.param.u64 	%rd15, [_Z23sq_mat_mul_kernel_naivePfS_S_i_param_1];
	ld.param.u32 	%r18, [_Z23sq_mat_mul_kernel_naivePfS_S_i_param_3];
	cvta.to.global.u64 	%rd1, %rd15;
	cvta.to.global.u64 	%rd2, %rd14;
	mov.u32 	%r19, %ctaid.y;
	mov.u32 	%r20, %ntid.y;
	mov.u32 	%r21, %tid.y;
	mad.lo.s32 	%r1, %r19, %r20, %r21;
	mov.u32 	%r22, %ctaid.x;
	mov.u32 	%r23, %ntid.x;
	mov.u32 	%r24, %tid.x;
	mad.lo.s32 	%r2, %r22, %r23, %r24;
	max.s32 	%r25, %r1, %r2;
	setp.ge.s32 	%p1, %r25, %r18;
	@%p1 bra 	$L__BB0_13;
	mul.lo.s32 	%r3, %r18, %r1;
	and.b32  	%r4, %r18, 7;
	setp.lt.u32 	%p2, %r18, 8;
	mov.f32 	%f66, 0f00000000;
	mov.b32 	%r38, 0;
	@%p2 bra 	$L__BB0_4;
	and.b32  	%r38, %r18, 2147483640;
	neg.s32 	%r36, %r38;
	mul.wide.s32 	%rd16, %r18, 4;
	add.s64 	%rd3, %rd1, %rd16;
	shl.b32 	%r7, %r18, 3;
	mul.wide.s32 	%rd17, %r18, 8;
	add.s64 	%rd4, %rd1, %rd17;
	mul.wide.s32 	%rd18, %r18, 12;
	add.s64 	%rd5, %rd1, %rd18;
	mul.wide.s32 	%rd19, %r18, 16;
	add.s64 	%rd6, %rd1, %rd19;
	mul.wide.s32 	%rd20, %r18, 20;
	add.s64 	%rd7, %rd1, %rd20;
	mul.wide.s32 	%rd21, %r18, 24;
	add.s64 	%rd8, %rd1, %rd21;
	mul.wide.s32 	%rd22, %r18, 28;
	add.s64 	%rd9, %rd1, %rd22;
	mul.wide.u32 	%rd23, %r3, 4;
	add.s64 	%rd24, %rd23, %rd2;
	add.s64 	%rd66, %rd24, 16;
	mov.f32 	%f66, 0f00000000;
	mov.u32 	%r35, %r2;
$L__BB0_3:
	.pragma "nounroll";
	mul.wide.s32 	%rd25, %r35, 4;
	add.s64 	%rd26, %rd3, %rd25;
	add.s64 	%rd27, %rd4, %rd25;
	add.s64 	%rd28, %rd5, %rd25;
	add.s64 	%rd29, %rd6, %rd25;
	add.s64 	%rd30, %rd7, %rd25;
	add.s64 	%rd31, %rd8, %rd25;
	add.s64 	%rd32, %rd9, %rd25;
	add.s64 	%rd33, %rd1, %rd25;
	ld.global.f32 	%f16, [%rd66+-16];
	ld.global.f32 	%f17, [%rd33];
	fma.rn.f32 	%f18, %f16, %f17, %f66;
	ld.global.f32 	%f19, [%rd66+-12];
	ld.global.f32 	%f20, [%rd26];
	fma.rn.f32 	%f21, %f19, %f20, %f18;
	ld.global.f32 	%f22, [%rd66+-8];
	ld.global.f32 	%f23, [%rd27];
	fma.rn.f32 	%f24, %f22, %f23, %f21;
	ld.global.f32 	%f25, [%rd66+-4];
	ld.global.f32 	%f26, [%rd28];
	fma.rn.f32 	%f27, %f25, %f26, %f24;
	ld.global.f32 	%f28, [%rd66];
	ld.global.f32 	%f29, [%rd29];
	fma.rn.f32 	%f30, %f28, %f29, %f27;
	ld.global.f32 	%f31, [%rd66+4];
	ld.global.f32 	%f32, [%rd30];
	fma.rn.f32 	%f33, %f31, %f32, %f30;
	ld.global.f32 	%f34, [%rd66+8];
	ld.global.f32 	%f35, [%rd31];
	fma.rn.f32 	%f36, %f34, %f35, %f33;
	ld.global.f32 	%f37, [%rd66+12];
	ld.global.f32 	%f38, [%rd32];
	fma.rn.f32 	%f66, %f37, %f38, %f36;
	add.s32 	%r36, %r36, 8;
	add.s32 	%r35, %r35, %r7;
	add.s64 	%rd66, %rd66, 32;
	setp.ne.s32 	%p3, %r36, 0;
	@%p3 bra 	$L__BB0_3;
$L__BB0_4:
	setp.eq.s32 	%p4, %r4, 0;
	@%p4 bra 	$L__BB0_12;
	and.b32  	%r13, %r18, 3;
	setp.lt.u32 	%p5, %r4, 4;
	@%p5 bra 	$L__BB0_7;
	add.s32 	%r27, %r38, %r3;
	mul.wide.u32 	%rd34, %r27, 4;
	add.s64 	%rd35, %rd2, %rd34;
	ld.global.f32 	%f40, [%rd35];
	mad.lo.s32 	%r28, %r38, %r18, %r2;
	mul.wide.s32 	%rd36, %r28, 4;
	add.s64 	%rd37, %rd1, %rd36;
	ld.global.f32 	%f41, [%rd37];
	fma.rn.f32 	%f42, %f40, %f41, %f66;
	cvt.u64.u32 	%rd38, %r3;
	cvt.u64.u32 	%rd39, %r38;
	add.s64 	%rd40, %rd39, %rd38;
	shl.b64 	%rd41, %rd40, 2;
	add.s64 	%rd42, %rd2, %rd41;
	ld.global.f32 	%f43, [%rd42+4];
	mul.wide.s32 	%rd43, %r18, 4;
	add.s64 	%rd44, %rd37, %rd43;
	ld.global.f32 	%f44, [%rd44];
	fma.rn.f32 	%f45, %f43, %f44, %f42;
	ld.global.f32 	%f46, [%rd42+8];
	add.s64 	%rd45, %rd44, %rd43;
	ld.global.f32 	%f47, [%rd45];
	fma.rn.f32 	%f48, %f46, %f47, %f45;
	ld.global.f32 	%f49, [%rd42+12];
	add.s64 	%rd46, %rd45, %rd43;
	ld.global.f32 	%f50, [%rd46];
	fma.rn.f32 	%f66, %f49, %f50, %f48;
	add.s32 	%r38, %r38, 4;
$L__BB0_7:
	setp.eq.s32 	%p6, %r13, 0;
	@%p6 bra 	$L__BB0_12;
	setp.eq.s32 	%p7, %r13, 1;
	@%p7 bra 	$L__BB0_10;
	add.s32 	%r29, %r38, %r3;
	mul.wide.u32 	%rd47, %r29, 4;
	add.s64 	%rd48, %rd2, %rd47;
	ld.global.f32 	%f52, [%rd48];
	mad.lo.s32 	%r30, %r38, %r18, %r2;
	mul.wide.s32 	%rd49, %r30, 4;
	add.s64 	%rd50, %rd1, %rd49;
	ld.global.f32 	%f53, [%rd50];
	fma.rn.f32 	%f54, %f52, %f53, %f66;
	cvt.u64.u32 	%rd51, %r3;
	cvt.u64.u32 	%rd52, %r38;
	add.s64 	%rd53, %rd52, %rd51;
	shl.b64 	%rd54, %rd53, 2;
	add.s64 	%rd55, %rd2, %rd54;
	ld.global.f32 	%f55, [%rd55+4];
	mul.wide.s32 	%rd56, %r18, 4;
	add.s64 	%rd57, %rd50, %rd56;
	ld.global.f32 	%f56, [%rd57];
	fma.rn.f32 	%f66, %f55, %f56, %f54;
	add.s32 	%r38, %r38, 2;
$L__BB0_10:
	and.b32  	%r31, %r18, 1;
	setp.eq.b32 	%p8, %r31, 1;
	not.pred 	%p9, %p8;
	@%p9 bra 	$L__BB0_12;
	add.s32 	%r32, %r38, %r3;
	mul.wide.u32 	%rd58, %r32, 4;
	add.s64 	%rd59, %rd2, %rd58;
	ld.global.f32 	%f57, [%rd59];
	mad.lo.s32 	%r33, %r38, %r18, %r2;
	mul.wide.s32 	%rd60, %r33, 4;
	add.s64 	%rd61, %rd1, %rd60;
	ld.global.f32 	%f58, [%rd61];
	fma.rn.f32 	%f66, %f57, %f58, %f66;
$L__BB0_12:
	ld.param.u64 	%rd65, [_Z23sq_mat_mul_kernel_naivePfS_S_i_param_2];
	add.s32 	%r34, %r3, %r2;
	cvta.to.global.u64 	%rd62, %rd65;
	mul.wide.s32 	%rd63, %r34, 4;
	add.s64 	%rd64, %rd62, %rd63;
	st.global.f32 	[%rd64], %f66;
$L__BB0_13:
	ret;

}


// ===== COMPILED SASS (sm_100) =====

	.target	sm_100

	.elftype	@"ET_EXEC"


//--------------------- .note.nv.tkinfo           --------------------------
	.section	.note.nv.tkinfo,"",@"SHT_NOTE"
	.sectionflags	@"SHF_NOTE_NV_TKINFO"
	.tkinfo
        /*0018*/ 	.word	0x00000002
        /*0030*/ 	.string	""
        /*0030*/ 	.string	"ptxas"
        /*0030*/ 	.string	"Cuda compilation tools, release 13.0, V13.0.88"
        /*0030*/ 	.string	"Build cuda_13.0.r13.0/compiler.36424714_0"
        /*0030*/ 	.string	"-arch sm_100 -m 64 "



//--------------------- .note.nv.cuinfo           --------------------------
	.section	.note.nv.cuinfo,"",@"SHT_NOTE"
	.sectionflags	@"SHF_NOTE_NV_CUINFO"
        /*0018*/ 	.short	0x0002
        /*001a*/ 	.short	0x0064
        /*001c*/ 	.short	0x0082
	.zero		2


//--------------------- .nv.info                  --------------------------
	.section	.nv.info,"",@"SHT_CUDA_INFO"
	.align	4


	//----- nvinfo : EIATTR_REGCOUNT
	.align		4
        /*0000*/ 	.byte	0x04, 0x2f
        /*0002*/ 	.short	(.L_1 - .L_0)
	.align		4
.L_0:
        /*0004*/ 	.word	index@(_Z23sq_mat_mul_kernel_naivePfS_S_i)
        /*0008*/ 	.word	0x0000001e


	//----- nvinfo : EIATTR_FRAME_SIZE
	.align		4
.L_1:
        /*000c*/ 	.byte	0x04, 0x11
        /*000e*/ 	.short	(.L_3 - .L_2)
	.align		4
.L_2:
        /*0010*/ 	.word	index@(_Z23sq_mat_mul_kernel_naivePfS_S_i)
        /*0014*/ 	.word	0x00000000


	//----- nvinfo : EIATTR_MIN_STACK_SIZE
	.align		4
.L_3:
        /*0018*/ 	.byte	0x04, 0x12
        /*001a*/ 	.short	(.L_5 - .L_4)
	.align		4
.L_4:
        /*001c*/ 	.word	index@(_Z23sq_mat_mul_kernel_naivePfS_S_i)
        /*0020*/ 	.word	0x00000000
.L_5:


//--------------------- .nv.compat                --------------------------
	.section	.nv.compat,"",@"SHT_CUDA_COMPAT_INFO"
	.align	4
        /*0000*/ 	.byte	0x02, 0x09, 0x00, 0x00, 0x02, 0x02, 0x01, 0x00, 0x02, 0x05, 0x05, 0x00, 0x03, 0x07, 0x01, 0x01
        /*0010*/ 	.byte	0x02, 0x03, 0x00, 0x00, 0x02, 0x06, 0x01, 0x00, 0x04, 0x0b, 0x08, 0x00, 0x09, 0x00, 0x00, 0x00
        /*0020*/ 	.byte	0x00, 0x00, 0x00, 0x00


//--------------------- .nv.info._Z23sq_mat_mul_kernel_naivePfS_S_i --------------------------
	.section	.nv.info._Z23sq_mat_mul_kernel_naivePfS_S_i,"",@"SHT_CUDA_INFO"
	.sectionflags	@""
	.align	4


	//----- nvinfo : EIATTR_CUDA_API_VERSION
	.align		4
        /*0000*/ 	.byte	0x04, 0x37
        /*0002*/ 	.short	(.L_7 - .L_6)
.L_6:
        /*0004*/ 	.word	0x00000082


	//----- nvinfo : EIATTR_KPARAM_INFO
	.align		4
.L_7:
        /*0008*/ 	.byte	0x04, 0x17
        /*000a*/ 	.short	(.L_9 - .L_8)
.L_8:
        /*000c*/ 	.word	0x00000000
        /*0010*/ 	.short	0x0003
        /*0012*/ 	.short	0x0018
        /*0014*/ 	.byte	0x00, 0xf0, 0x11, 0x00


	//----- nvinfo : EIATTR_KPARAM_INFO
	.align		4
.L_9:
        /*0018*/ 	.byte	0x04, 0x17
        /*001a*/ 	.short	(.L_11 - .L_10)
.L_10:
        /*001c*/ 	.word	0x00000000
        /*0020*/ 	.short	0x0002
        /*0022*/ 	.short	0x0010
        /*0024*/ 	.byte	0x00, 0xf5, 0x21, 0x00


	//----- nvinfo : EIATTR_KPARAM_INFO
	.align		4
.L_11:
        /*0028*/ 	.byte	0x04, 0x17
        /*002a*/ 	.short	(.L_13 - .L_12)
.L_12:
        /*002c*/ 	.word	0x00000000
        /*0030*/ 	.short	0x0001
        /*0032*/ 	.short	0x0008
        /*0034*/ 	.byte	0x00, 0xf5, 0x21, 0x00


	//----- nvinfo : EIATTR_KPARAM_INFO
	.align		4
.L_13:
        /*0038*/ 	.byte	0x04, 0x17
        /*003a*/ 	.short	(.L_15 - .L_14)
.L_14:
        /*003c*/ 	.word	0x00000000
        /*0040*/ 	.short	0x0000
        /*0042*/ 	.short	0x0000
        /*0044*/ 	.byte	0x00, 0xf5, 0x21, 0x00


	//----- nvinfo : EIATTR_SPARSE_MMA_MASK
	.align		4
.L_15:
        /*0048*/ 	.byte	0x03, 0x50
        /*004a*/ 	.short	0x0000


	//----- nvinfo : EIATTR_MAXREG_COUNT
	.align		4
        /*004c*/ 	.byte	0x03, 0x1b
        /*004e*/ 	.short	0x00ff


	//----- nvinfo : EIATTR_MERCURY_ISA_VERSION
	.align		4
        /*0050*/ 	.byte	0x03, 0x5f
        /*0052*/ 	.short	0x0101


	//----- nvinfo : EIATTR_VRC_CTA_INIT_COUNT
	.align		4
        /*0054*/ 	.byte	0x02, 0x4a
	.zero		1
	.zero		1


	//----- nvinfo : EIATTR_EXIT_INSTR_OFFSETS
	.align		4
        /*0058*/ 	.byte	0x04, 0x1c
        /*005a*/ 	.short	(.L_17 - .L_16)


	//   ....[0]....
.L_16:
        /*005c*/ 	.word	0x000000c0


	//   ....[1]....
        /*0060*/ 	.word	0x00000a90


	//----- nvinfo : EIATTR_CBANK_PARAM_SIZE
	.align		4
.L_17:
        /*0064*/ 	.byte	0x03, 0x19
        /*0066*/ 	.short	0x001c


	//----- nvinfo : EIATTR_PARAM_CBANK
	.align		4
        /*0068*/ 	.byte	0x04, 0x0a
        /*006a*/ 	.short	(.L_19 - .L_18)
	.align		4
.L_18:
        /*006c*/ 	.word	index@(.nv.constant0._Z23sq_mat_mul_kernel_naivePfS_S_i)
        /*0070*/ 	.short	0x0380
        /*0072*/ 	.short	0x001c


	//----- nvinfo : EIATTR_SW_WAR
	.align		4
.L_19:
        /*0074*/ 	.byte	0x04, 0x36
        /*0076*/ 	.short	(.L_21 - .L_20)
.L_20:
        /*0078*/ 	.word	0x00000008
.L_21:


//--------------------- .nv.callgraph             --------------------------
	.section	.nv.callgraph,"",@"SHT_CUDA_CALLGRAPH"
	.align	4
	.sectionentsize	8
	.align		4
        /*0000*/ 	.word	0x00000000
	.align		4
        /*0004*/ 	.word	0xffffffff
	.align		4
        /*0008*/ 	.word	0x00000000
	.align		4
        /*000c*/ 	.word	0xfffffffe
	.align		4
        /*0010*/ 	.word	0x00000000
	.align		4
        /*0014*/ 	.word	0xfffffffd
	.align		4
        /*0018*/ 	.word	0x00000000
	.align		4
        /*001c*/ 	.word	0xfffffffc


//--------------------- .text._Z23sq_mat_mul_kernel_naivePfS_S_i --------------------------
	.section	.text._Z23sq_mat_mul_kernel_naivePfS_S_i,"ax",@progbits
	.align	128
        .global         _Z23sq_mat_mul_kernel_naivePfS_S_i
        .type           _Z23sq_mat_mul_kernel_naivePfS_S_i,@function
        .size           _Z23sq_mat_mul_kernel_naivePfS_S_i,(.L_x_5 - _Z23sq_mat_mul_kernel_naivePfS_S_i)
        .other          _Z23sq_mat_mul_kernel_naivePfS_S_i,@"STO_CUDA_ENTRY STV_DEFAULT"
_Z23sq_mat_mul_kernel_naivePfS_S_i:
.text._Z23sq_mat_mul_kernel_naivePfS_S_i:
[----:B------:R-:W-:Y:S01]  /*0000*/  LDC R1, c[0x0][0x37c] ;  /* 0x0000df00ff017b82 */ /* 0x000fe20000000800 */
[----:B------:R-:W0:Y:S07]  /*0010*/  S2R R0, SR_TID.Y ;  /* 0x0000000000007919 */ /* 0x000e2e0000002200 */
[----:B------:R-:W0:Y:S01]  /*0020*/  S2UR UR4, SR_CTAID.Y ;  /* 0x00000000000479c3 */ /* 0x000e220000002600 */
[----:B------:R-:W1:Y:S01]  /*0030*/  LDCU UR20, c[0x0][0x398] ;  /* 0x00007300ff1477ac */ /* 0x000e620008000800 */
[----:B------:R-:W2:Y:S06]  /*0040*/  S2R R3, SR_TID.X ;  /* 0x0000000000037919 */ /* 0x000eac0000002100 */
[----:B------:R-:W0:Y:S08]  /*0050*/  LDC R13, c[0x0][0x364] ;  /* 0x0000d900ff0d7b82 */ /* 0x000e300000000800 */
[----:B------:R-:W2:Y:S08]  /*0060*/  S2UR UR5, SR_CTAID.X ;  /* 0x00000000000579c3 */ /* 0x000eb00000002500 */
[----:B------:R-:W2:Y:S01]  /*0070*/  LDC R2, c[0x0][0x360] ;  /* 0x0000d800ff027b82 */ /* 0x000ea20000000800 */
[----:B0-----:R-:W-:-:S02]  /*0080*/  IMAD R13, R13, UR4, R0 ;  /* 0x000000040d0d7c24 */ /* 0x001fc4000f8e0200 */
[----:B--2---:R-:W-:-:S05]  /*0090*/  IMAD R0, R2, UR5, R3 ;  /* 0x0000000502007c24 */ /* 0x004fca000f8e0203 */
[----:B------:R-:W-:-:S04]  /*00a0*/  VIMNMX R2, PT, PT, R13, R0, !PT ;  /* 0x000000000d027248 */ /* 0x000fc80007fe0100 */
[----:B-1----:R-:W-:-:S13]  /*00b0*/  ISETP.GE.AND P0, PT, R2, UR20, PT ;  /* 0x0000001402007c0c */ /* 0x002fda000bf06270 */
[----:B------:R-:W-:Y:S05]  /*00c0*/  @P0 EXIT ;  /* 0x000000000000094d */ /* 0x000fea0003800000 */
[----:B------:R-:W-:Y:S01]  /*00d0*/  UISETP.GE.U32.AND UP0, UPT, UR20, 0x8, UPT ;  /* 0x000000081400788c */ /* 0x000fe2000bf06070 */
[----:B------:R-:W-:Y:S02]  /*00e0*/  HFMA2 R12, -RZ, RZ, 0, 0 ;  /* 0x00000000ff0c7431 */ /* 0x000fe400000001ff */
[----:B------:R-:W-:Y:S01]  /*00f0*/  IMAD R13, R13, UR20, RZ ;  /* 0x000000140d0d7c24 */ /* 0x000fe2000f8e02ff */
[----:B------:R-:W-:Y:S01]  /*0100*/  UMOV UR4, URZ ;  /* 0x000000ff00047c82 */ /* 0x000fe20008000000 */
[----:B------:R-:W0:Y:S04]  /*0110*/  LDCU.64 UR18, c[0x0][0x358] ;  /* 0x00006b00ff1277ac */ /* 0x000e280008000a00 */
[----:B------:R-:W-:Y:S05]  /*0120*/  BRA.U !UP0, `(.L_x_0) ;  /* 0x0000000508047547 */ /* 0x000fea000b800000 */
[----:B------:R-:W1:Y:S01]  /*0130*/  LDCU.128 UR24, c[0x0][0x380] ;  /* 0x00007000ff1877ac */ /* 0x000e620008000c00 */
[----:B------:R-:W-:Y:S02]  /*0140*/  MOV R12, RZ ;  /* 0x000000ff000c7202 */ /* 0x000fe40000000f00 */
[----:B------:R-:W-:Y:S01]  /*0150*/  MOV R14, R0 ;  /* 0x00000000000e7202 */ /* 0x000fe20000000f00 */
[----:B------:R-:W-:-:S04]  /*0160*/  ULOP3.LUT UR4, UR20, 0x7ffffff8, URZ, 0xc0, !UPT ;  /* 0x7ffffff814047892 */ /* 0x000fc8000f8ec0ff */
[----:B------:R-:W-:Y:S01]  /*0170*/  UIADD3 UR5, UPT, UPT, -UR4, URZ, URZ ;  /* 0x000000ff04057290 */ /* 0x000fe2000fffe1ff */
[----:B-1----:R-:W-:Y:S01]  /*0180*/  MOV R2, UR24 ;  /* 0x0000001800027c02 */ /* 0x002fe20008000f00 */
[----:B------:R-:W-:Y:S01]  /*0190*/  UIMAD.WIDE UR6, UR20, 0x8, UR26 ;  /* 0x00000008140678a5 */ /* 0x000fe2000f8e021a */
[----:B------:R-:W-:Y:S01]  /*01a0*/  MOV R3, UR25 ;  /* 0x0000001900037c02 */ /* 0x000fe20008000f00 */
[----:B------:R-:W-:Y:S02]  /*01b0*/  UIMAD.WIDE UR8, UR20, 0xc, UR26 ;  /* 0x0000000c140878a5 */ /* 0x000fe4000f8e021a */
[----:B------:R-:W-:Y:S01]  /*01c0*/  UIMAD.WIDE UR10, UR20, 0x10, UR26 ;  /* 0x00000010140a78a5 */ /* 0x000fe2000f8e021a */
[----:B------:R-:W-:Y:S01]  /*01d0*/  IMAD.WIDE.U32 R2, R13, 0x4, R2 ;  /* 0x000000040d027825 */ /* 0x000fe200078e0002 */
[----:B------:R-:W-:Y:S02]  /*01e0*/  UIMAD.WIDE UR12, UR20, 0x14, UR26 ;  /* 0x00000014140c78a5 */ /* 0x000fe4000f8e021a */
[----:B------:R-:W-:Y:S01]  /*01f0*/  UIMAD.WIDE UR14, UR20, 0x18, UR26 ;  /* 0x00000018140e78a5 */ /* 0x000fe2000f8e021a */
[----:B------:R-:W-:Y:S01]  /*0200*/  IADD3 R2, P0, PT, R2, 0x10, RZ ;  /* 0x0000001002027810 */ /* 0x000fe20007f1e0ff */
[----:B------:R-:W-:-:S03]  /*0210*/  UIMAD.WIDE UR16, UR20, 0x1c, UR26 ;  /* 0x0000001c141078a5 */ /* 0x000fc6000f8e021a */
[----:B------:R-:W-:-:S09]  /*0220*/  IADD3.X R3, PT, PT, RZ, R3, RZ, P0, !PT ;  /* 0x00000003ff037210 */ /* 0x000fd200007fe4ff */
.L_x_1:
[----:B------:R-:W-:Y:S01]  /*0230*/  UIMAD.WIDE UR22, UR20, 0x4, UR26 ;  /* 0x00000004141678a5 */ /* 0x000fe2000f8e021a */
[----:B------:R-:W-:Y:S02]  /*0240*/  IMAD.MOV.U32 R23, RZ, RZ, 0x4 ;  /* 0x00000004ff177424 */ /* 0x000fe400078e00ff */
[----:B------:R-:W-:Y:S01]  /*0250*/  HFMA2 R11, -RZ, RZ, 0, 2.384185791015625e-07 ;  /* 0x00000004ff0b7431 */ /* 0x000fe200000001ff */
[----:B------:R-:W-:Y:S01]  /*0260*/  MOV R25, 0x4 ;  /* 0x0000000400197802 */ /* 0x000fe20000000f00 */
[----:B0-----:R-:W2:Y:S01]  /*0270*/  LDG.E R21, desc[UR18][R2.64+-0x10] ;  /* 0xfffff01202157981 */ /* 0x001ea2000c1e1900 */
[C---:B------:R-:W-:Y:S01]  /*0280*/  IMAD.WIDE R22, R14.reuse, R23, UR26 ;  /* 0x0000001a0e167e25 */ /* 0x040fe2000f8e0217 */
[----:B------:R-:W-:Y:S02]  /*0290*/  MOV R8, UR22 ;  /* 0x0000001600087c02 */ /* 0x000fe40008000f00 */
[----:B------:R-:W-:Y:S01]  /*02a0*/  MOV R9, UR23 ;  /* 0x0000001700097c02 */ /* 0x000fe20008000f00 */
[----:B------:R-:W3:Y:S02]  /*02b0*/  LDG.E R19, desc[UR18][R2.64+-0xc] ;  /* 0xfffff41202137981 */ /* 0x000ee4000c1e1900 */
[----:B------:R-:W-:-:S02]  /*02c0*/  IMAD.WIDE R8, R14, 0x4, R8 ;  /* 0x000000040e087825 */ /* 0x000fc400078e0208 */
[----:B------:R-:W2:Y:S01]  /*02d0*/  LDG.E R22, desc[UR18][R22.64] ;  /* 0x0000001216167981 */ /* 0x000ea2000c1e1900 */
[----:B------:R-:W-:Y:S01]  /*02e0*/  MOV R5, 0x4 ;  /* 0x0000000400057802 */ /* 0x000fe20000000f00 */
[C---:B------:R-:W-:Y:S02]  /*02f0*/  IMAD.WIDE R24, R14.reuse, R25, UR6 ;  /* 0x000000060e187e25 */ /* 0x040fe4000f8e0219 */
[----:B------:R0:W3:Y:S02]  /*0300*/  LDG.E R20, desc[UR18][R8.64] ;  /* 0x0000001208147981 */ /* 0x0000e4000c1e1900 */
[----:B------:R-:W-:Y:S02]  /*0310*/  IMAD.WIDE R10, R14, R11, UR8 ;  /* 0x000000080e0a7e25 */ /* 0x000fe4000f8e020b */
[----:B------:R-:W4:Y:S04]  /*0320*/  LDG.E R18, desc[UR18][R24.64] ;  /* 0x0000001218127981 */ /* 0x000f28000c1e1900 */
[----:B------:R-:W4:Y:S01]  /*0330*/  LDG.E R17, desc[UR18][R2.64+-0x8] ;  /* 0xfffff81202117981 */ /* 0x000f22000c1e1900 */
[----:B0-----:R-:W-:-:S02]  /*0340*/  HFMA2 R9, -RZ, RZ, 0, 2.384185791015625e-07 ;  /* 0x00000004ff097431 */ /* 0x001fc400000001ff */
[----:B------:R-:W-:Y:S01]  /*0350*/  IMAD.MOV.U32 R7, RZ, RZ, 0x4 ;  /* 0x00000004ff077424 */ /* 0x000fe200078e00ff */
[----:B------:R0:W5:Y:S01]  /*0360*/  LDG.E R16, desc[UR18][R10.64] ;  /* 0x000000120a107981 */ /* 0x000162000c1e1900 */
[----:B------:R-:W-:-:S03]  /*0370*/  IMAD.WIDE R4, R14, R5, UR10 ;  /* 0x0000000a0e047e25 */ /* 0x000fc6000f8e0205 */
[----:B------:R-:W5:Y:S01]  /*0380*/  LDG.E R15, desc[UR18][R2.64+-0x4] ;  /* 0xfffffc12020f7981 */ /* 0x000f62000c1e1900 */
[C---:B------:R-:W-:Y:S01]  /*0390*/  IMAD.WIDE R6, R14.reuse, R7, UR12 ;  /* 0x0000000c0e067e25 */ /* 0x040fe2000f8e0207 */
[----:B------:R-:W-:Y:S02]  /*03a0*/  MOV R27, 0x4 ;  /* 0x00000004001b7802 */ /* 0x000fe40000000f00 */
[----:B------:R1:W5:Y:S01]  /*03b0*/  LDG.E R4, desc[UR18][R4.64] ;  /* 0x0000001204047981 */ /* 0x000362000c1e1900 */
[----:B------:R-:W-:-:S03]  /*03c0*/  IMAD.WIDE R8, R14, R9, UR14 ;  /* 0x0000000e0e087e25 */ /* 0x000fc6000f8e0209 */
[----:B------:R-:W5:Y:S01]  /*03d0*/  LDG.E R23, desc[UR18][R2.64] ;  /* 0x0000001202177981 */ /* 0x000f62000c1e1900 */
[----:B0-----:R-:W-:-:S03]  /*03e0*/  IMAD.WIDE R10, R14, R27, UR16 ;  /* 0x000000100e0a7e25 */ /* 0x001fc6000f8e021b */
[----:B------:R-:W5:Y:S04]  /*03f0*/  LDG.E R7, desc[UR18][R6.64] ;  /* 0x0000001206077981 */ /* 0x000f68000c1e1900 */
[----:B------:R-:W5:Y:S04]  /*0400*/  LDG.E R24, desc[UR18][R2.64+0x4] ;  /* 0x0000041202187981 */ /* 0x000f68000c1e1900 */
[----:B------:R-:W5:Y:S04]  /*0410*/  LDG.E R8, desc[UR18][R8.64] ;  /* 0x0000001208087981 */ /* 0x000f68000c1e1900 */
[----:B------:R-:W5:Y:S04]  /*0420*/  LDG.E R25, desc[UR18][R2.64+0x8] ;  /* 0x0000081202197981 */ /* 0x000f68000c1e1900 */
[----:B------:R-:W5:Y:S04]  /*0430*/  LDG.E R10, desc[UR18][R10.64] ;  /* 0x000000120a0a7981 */ /* 0x000f68000c1e1900 */
[----:B------:R0:W5:Y:S01]  /*0440*/  LDG.E R27, desc[UR18][R2.64+0xc] ;  /* 0x00000c12021b7981 */ /* 0x000162000c1e1900 */
[----:B------:R-:W-:-:S04]  /*0450*/  UIADD3 UR5, UPT, UPT, UR5, 0x8, URZ ;  /* 0x0000000805057890 */ /* 0x000fc8000fffe0ff */
[----:B------:R-:W-:Y:S01]  /*0460*/  UISETP.NE.AND UP0, UPT, UR5, URZ, UPT ;  /* 0x000000ff0500728c */ /* 0x000fe2000bf05270 */
[----:B-1----:R-:W-:Y:S02]  /*0470*/  MOV R5, UR20 ;  /* 0x0000001400057c02 */ /* 0x002fe40008000f00 */
[----:B0-----:R-:W-:Y:S02]  /*0480*/  IADD3 R2, P0, PT, R2, 0x20, RZ ;  /* 0x0000002002027810 */ /* 0x001fe40007f1e0ff */
[----:B------:R-:W-:Y:S02]  /*0490*/  LEA R14, R5, R14, 0x3 ;  /* 0x0000000e050e7211 */ /* 0x000fe400078e18ff */
[----:B------:R-:W-:Y:S01]  /*04a0*/  IADD3.X R3, PT, PT, RZ, R3, RZ, P0, !PT ;  /* 0x00000003ff037210 */ /* 0x000fe200007fe4ff */
[----:B--2---:R-:W-:-:S04]  /*04b0*/  FFMA R22, R21, R22, R12 ;  /* 0x0000001615167223 */ /* 0x004fc8000000000c */
[----:B---3--:R-:W-:-:S04]  /*04c0*/  FFMA R20, R19, R20, R22 ;  /* 0x0000001413147223 */ /* 0x008fc80000000016 */
[----:B----4-:R-:W-:-:S04]  /*04d0*/  FFMA R18, R17, R18, R20 ;  /* 0x0000001211127223 */ /* 0x010fc80000000014 */
[----:B-----5:R-:W-:-:S04]  /*04e0*/  FFMA R16, R15, R16, R18 ;  /* 0x000000100f107223 */ /* 0x020fc80000000012 */
[----:B------:R-:W-:-:S04]  /*04f0*/  FFMA R23, R23, R4, R16 ;  /* 0x0000000417177223 */ /* 0x000fc80000000010 */
[----:B------:R-:W-:-:S04]  /*0500*/  FFMA R24, R24, R7, R23 ;  /* 0x0000000718187223 */ /* 0x000fc80000000017 */
[----:B------:R-:W-:-:S04]  /*0510*/  FFMA R8, R25, R8, R24 ;  /* 0x0000000819087223 */ /* 0x000fc80000000018 */
[----:B------:R-:W-:Y:S01]  /*0520*/  FFMA R12, R27, R10, R8 ;  /* 0x0000000a1b0c7223 */ /* 0x000fe20000000008 */
[----:B------:R-:W-:Y:S06]  /*0530*/  BRA.U UP0, `(.L_x_1) ;  /* 0xfffffffd003c7547 */ /* 0x000fec000b83ffff */
.L_x_0:
[----:B------:R-:W-:-:S04]  /*0540*/  ULOP3.LUT UR6, UR20, 0x7, URZ, 0xc0, !UPT ;  /* 0x0000000714067892 */ /* 0x000fc8000f8ec0ff */
[----:B------:R-:W-:-:S09]  /*0550*/  UISETP.NE.AND UP0, UPT, UR6, URZ, UPT ;  /* 0x000000ff0600728c */ /* 0x000fd2000bf05270 */
[----:B------:R-:W-:Y:S05]  /*0560*/  BRA.U !UP0, `(.L_x_2) ;  /* 0x0000000508387547 */ /* 0x000fea000b800000 */
[----:B------:R-:W-:Y:S02]  /*0570*/  UISETP.GE.U32.AND UP0, UPT, UR6, 0x4, UPT ;  /* 0x000000040600788c */ /* 0x000fe4000bf06070 */
[----:B------:R-:W-:-:S04]  /*0580*/  ULOP3.LUT UR5, UR20, 0x3, URZ, 0xc0, !UPT ;  /* 0x0000000314057892 */ /* 0x000fc8000f8ec0ff */
[----:B------:R-:W-:-:S03]  /*0590*/  UISETP.NE.AND UP1, UPT, UR5, URZ, UPT ;  /* 0x000000ff0500728c */ /* 0x000fc6000bf25270 */
[----:B------:R-:W-:Y:S08]  /*05a0*/  BRA.U !UP0, `(.L_x_3) ;  /* 0x00000001087c7547 */ /* 0x000ff0000b800000 */
[----:B------:R-:W1:Y:S01]  /*05b0*/  LDC.64 R6, c[0x0][0x388] ;  /* 0x0000e200ff067b82 */ /* 0x000e620000000a00 */
[----:B------:R-:W2:Y:S01]  /*05c0*/  LDCU.64 UR6, c[0x0][0x380] ;  /* 0x00007000ff0677ac */ /* 0x000ea20008000a00 */
[----:B------:R-:W-:Y:S01]  /*05d0*/  IMAD.U32 R9, RZ, RZ, UR4 ;  /* 0x00000004ff097e24 */ /* 0x000fe2000f8e00ff */
[C---:B------:R-:W-:Y:S02]  /*05e0*/  IADD3 R3, PT, PT, R13.reuse, UR4, RZ ;  /* 0x000000040d037c10 */ /* 0x040fe4000fffe0ff */
[----:B------:R-:W-:Y:S01]  /*05f0*/  IADD3 R10, P0, PT, R13, UR4, RZ ;  /* 0x000000040d0a7c10 */ /* 0x000fe2000ff1e0ff */
[----:B------:R-:W-:Y:S01]  /*0600*/  IMAD R9, R9, UR20, R0 ;  /* 0x0000001409097c24 */ /* 0x000fe2000f8e0200 */
[----:B------:R-:W-:Y:S01]  /*0610*/  MOV R11, UR20 ;  /* 0x00000014000b7c02 */ /* 0x000fe20008000f00 */
[----:B------:R-:W3:Y:S01]  /*0620*/  LDC.64 R4, c[0x0][0x380] ;  /* 0x0000e000ff047b82 */ /* 0x000ee20000000a00 */
[----:B------:R-:W-:Y:S01]  /*0630*/  MOV R15, UR20 ;  /* 0x00000014000f7c02 */ /* 0x000fe20008000f00 */
[----:B-1----:R-:W-:Y:S01]  /*0640*/  IMAD.WIDE R6, R9, 0x4, R6 ;  /* 0x0000000409067825 */ /* 0x002fe200078e0206 */
[----:B------:R-:W-:-:S05]  /*0650*/  MOV R9, UR20 ;  /* 0x0000001400097c02 */ /* 0x000fca0008000f00 */
[----:B------:R-:W-:Y:S02]  /*0660*/  IMAD.WIDE R8, R9, 0x4, R6 ;  /* 0x0000000409087825 */ /* 0x000fe400078e0206 */
[----:B0-----:R-:W4:Y:S02]  /*0670*/  LDG.E R6, desc[UR18][R6.64] ;  /* 0x0000001206067981 */ /* 0x001f24000c1e1900 */
[----:B---3--:R-:W-:Y:S01]  /*0680*/  IMAD.WIDE.U32 R4, R3, 0x4, R4 ;  /* 0x0000000403047825 */ /* 0x008fe200078e0004 */
[----:B------:R-:W-:Y:S01]  /*0690*/  IADD3.X R3, PT, PT, RZ, RZ, RZ, P0, !PT ;  /* 0x000000ffff037210 */ /* 0x000fe200007fe4ff */
[----:B------:R-:W3:Y:S01]  /*06a0*/  LDG.E R17, desc[UR18][R8.64] ;  /* 0x0000001208117981 */ /* 0x000ee2000c1e1900 */
[----:B--2---:R-:W-:-:S03]  /*06b0*/  LEA R2, P0, R10, UR6, 0x2 ;  /* 0x000000060a027c11 */ /* 0x004fc6000f8010ff */
[----:B------:R-:W4:Y:S01]  /*06c0*/  LDG.E R5, desc[UR18][R4.64] ;  /* 0x0000001204057981 */ /* 0x000f22000c1e1900 */
[----:B------:R-:W-:Y:S01]  /*06d0*/  LEA.HI.X R3, R10, UR7, R3, 0x2, P0 ;  /* 0x000000070a037c11 */ /* 0x000fe200080f1403 */
[----:B------:R-:W-:-:S04]  /*06e0*/  IMAD.WIDE R10, R11, 0x4, R8 ;  /* 0x000000040b0a7825 */ /* 0x000fc800078e0208 */
[----:B------:R-:W3:Y:S01]  /*06f0*/  LDG.E R16, desc[UR18][R2.64+0x4] ;  /* 0x0000041202107981 */ /* 0x000ee2000c1e1900 */
[----:B------:R-:W-:-:S03]  /*0700*/  IMAD.WIDE R14, R15, 0x4, R10 ;  /* 0x000000040f0e7825 */ /* 0x000fc600078e020a */
[----:B------:R-:W2:Y:S04]  /*0710*/  LDG.E R19, desc[UR18][R10.64] ;  /* 0x000000120a137981 */ /* 0x000ea8000c1e1900 */
[----:B------:R-:W2:Y:S04]  /*0720*/  LDG.E R18, desc[UR18][R2.64+0x8] ;  /* 0x0000081202127981 */ /* 0x000ea8000c1e1900 */
[----:B------:R-:W5:Y:S04]  /*0730*/  LDG.E R20, desc[UR18][R2.64+0xc] ;  /* 0x00000c1202147981 */ /* 0x000f68000c1e1900 */
[----:B------:R-:W5:Y:S01]  /*0740*/  LDG.E R14, desc[UR18][R14.64] ;  /* 0x000000120e0e7981 */ /* 0x000f62000c1e1900 */
[----:B------:R-:W-:Y:S01]  /*0750*/  UIADD3 UR4, UPT, UPT, UR4, 0x4, URZ ;  /* 0x0000000404047890 */ /* 0x000fe2000fffe0ff */
[----:B----4-:R-:W-:-:S04]  /*0760*/  FFMA R5, R5, R6, R12 ;  /* 0x0000000605057223 */ /* 0x010fc8000000000c */
[----:B---3--:R-:W-:-:S04]  /*0770*/  FFMA R5, R16, R17, R5 ;  /* 0x0000001110057223 */ /* 0x008fc80000000005 */
[----:B--2---:R-:W-:-:S04]  /*0780*/  FFMA R5, R18, R19, R5 ;  /* 0x0000001312057223 */ /* 0x004fc80000000005 */
[----:B-----5:R-:W-:-:S07]  /*0790*/  FFMA R12, R20, R14, R5 ;  /* 0x0000000e140c7223 */ /* 0x020fce0000000005 */
.L_x_3:
[----:B------:R-:W-:Y:S05]  /*07a0*/  BRA.U !UP1, `(.L_x_2) ;  /* 0x0000000109a87547 */ /* 0x000fea000b800000 */
[----:B------:R-:W-:Y:S01]  /*07b0*/  UISETP.NE.AND UP0, UPT, UR5, 0x1, UPT ;  /* 0x000000010500788c */ /* 0x000fe2000bf05270 */
[----:B------:R-:W-:Y:S01]  /*07c0*/  MOV R7, UR4 ;  /* 0x0000000400077c02 */ /* 0x000fe20008000f00 */
[----:B------:R-:W-:Y:S02]  /*07d0*/  ULOP3.LUT UR5, UR20, 0x1, URZ, 0xc0, !UPT ;  /* 0x0000000114057892 */ /* 0x000fe4000f8ec0ff */
[----:B------:R-:W-:Y:S02]  /*07e0*/  MOV R15, UR20 ;  /* 0x00000014000f7c02 */ /* 0x000fe40008000f00 */
[----:B------:R-:W-:Y:S01]  /*07f0*/  UISETP.NE.U32.AND UP1, UPT, UR5, 0x1, UPT ;  /* 0x000000010500788c */ /* 0x000fe2000bf25070 */
[----:B------:R-:W-:-:S04]  /*0800*/  PLOP3.LUT P1, PT, PT, PT, UP0, 0x80, 0x8 ;  /* 0x000000000008781c */ /* 0x000fc80003f2f008 */
[----:B------:R-:W1:Y:S01]  /*0810*/  @UP0 LDCU.128 UR8, c[0x0][0x380] ;  /* 0x00007000ff0807ac */ /* 0x000e620008000c00 */
[----:B------:R-:W-:Y:S01]  /*0820*/  PLOP3.LUT P0, PT, PT, PT, UP1, 0x80, 0x8 ;  /* 0x000000000008781c */ /* 0x000fe20003f0f018 */
[----:B------:R-:W2:Y:S04]  /*0830*/  @UP0 LDCU.64 UR6, c[0x0][0x380] ;  /* 0x00007000ff0607ac */ /* 0x000ea80008000a00 */
[----:B------:R-:W3:Y:S03]  /*0840*/  @!UP1 LDCU.128 UR12, c[0x0][0x380] ;  /* 0x00007000ff0c97ac */ /* 0x000ee60008000c00 */
[C---:B------:R-:W-:Y:S02]  /*0850*/  @P1 IADD3 R3, PT, PT, R13.reuse, UR4, RZ ;  /* 0x000000040d031c10 */ /* 0x040fe4000fffe0ff */
[----:B------:R-:W-:Y:S01]  /*0860*/  @P1 IADD3 R6, P2, PT, R13, UR4, RZ ;  /* 0x000000040d061c10 */ /* 0x000fe2000ff5e0ff */
[----:B------:R-:W-:Y:S01]  /*0870*/  @UP0 UIADD3 UR4, UPT, UPT, UR4, 0x2, URZ ;  /* 0x0000000204040890 */ /* 0x000fe2000fffe0ff */
[----:B-1----:R-:W-:Y:S01]  /*0880*/  MOV R11, UR9 ;  /* 0x00000009000b7c02 */ /* 0x002fe20008000f00 */
[----:B------:R-:W-:Y:S01]  /*0890*/  IMAD.U32 R10, RZ, RZ, UR8 ;  /* 0x00000008ff0a7e24 */ /* 0x000fe2000f8e00ff */
[----:B------:R-:W-:-:S02]  /*08a0*/  MOV R4, UR10 ;  /* 0x0000000a00047c02 */ /* 0x000fc40008000f00 */
[----:B------:R-:W-:Y:S01]  /*08b0*/  MOV R5, UR11 ;  /* 0x0000000b00057c02 */ /* 0x000fe20008000f00 */
[----:B------:R-:W-:-:S04]  /*08c0*/  @P1 IMAD.WIDE.U32 R10, R3, 0x4, R10 ;  /* 0x00000004030a1825 */ /* 0x000fc800078e000a */
[----:B------:R-:W-:Y:S01]  /*08d0*/  @P1 IMAD R3, R7, UR20, R0 ;  /* 0x0000001407031c24 */ /* 0x000fe2000f8e0200 */
[----:B------:R-:W-:Y:S01]  /*08e0*/  @P1 IADD3.X R7, PT, PT, RZ, RZ, RZ, P2, !PT ;  /* 0x000000ffff071210 */ /* 0x000fe200017fe4ff */
[----:B------:R-:W-:Y:S01]  /*08f0*/  IMAD.U32 R19, RZ, RZ, UR4 ;  /* 0x00000004ff137e24 */ /* 0x000fe2000f8e00ff */
[C---:B--2---:R-:W-:Y:S01]  /*0900*/  @P1 LEA R2, P2, R6.reuse, UR6, 0x2 ;  /* 0x0000000606021c11 */ /* 0x044fe2000f8410ff */
[----:B------:R-:W-:Y:S01]  /*0910*/  @P1 IMAD.WIDE R4, R3, 0x4, R4 ;  /* 0x0000000403041825 */ /* 0x000fe200078e0204 */
[----:B------:R-:W-:Y:S01]  /*0920*/  @!P0 IADD3 R17, PT, PT, R13, UR4, RZ ;  /* 0x000000040d118c10 */ /* 0x000fe2000fffe0ff */
[----:B0-----:R-:W2:Y:S01]  /*0930*/  @P1 LDG.E R11, desc[UR18][R10.64] ;  /* 0x000000120a0b1981 */ /* 0x001ea2000c1e1900 */
[----:B------:R-:W-:Y:S01]  /*0940*/  @P1 LEA.HI.X R3, R6, UR7, R7, 0x2, P2 ;  /* 0x0000000706031c11 */ /* 0x000fe200090f1407 */
[----:B------:R-:W-:Y:S01]  /*0950*/  @!P0 IMAD R19, R19, UR20, R0 ;  /* 0x0000001413138c24 */ /* 0x000fe2000f8e0200 */
[----:B---3--:R-:W-:Y:S01]  /*0960*/  MOV R6, UR12 ;  /* 0x0000000c00067c02 */ /* 0x008fe20008000f00 */
[----:B------:R-:W-:Y:S01]  /*0970*/  @P1 IMAD.WIDE R14, R15, 0x4, R4 ;  /* 0x000000040f0e1825 */ /* 0x000fe200078e0204 */
[----:B------:R-:W-:Y:S01]  /*0980*/  MOV R7, UR13 ;  /* 0x0000000d00077c02 */ /* 0x000fe20008000f00 */
[----:B------:R-:W2:Y:S01]  /*0990*/  @P1 LDG.E R4, desc[UR18][R4.64] ;  /* 0x0000001204041981 */ /* 0x000ea2000c1e1900 */
[----:B------:R-:W-:-:S02]  /*09a0*/  MOV R8, UR14 ;  /* 0x0000000e00087c02 */ /* 0x000fc40008000f00 */
[----:B------:R-:W-:Y:S01]  /*09b0*/  MOV R9, UR15 ;  /* 0x0000000f00097c02 */ /* 0x000fe20008000f00 */
[----:B------:R-:W-:Y:S01]  /*09c0*/  @!P0 IMAD.WIDE.U32 R6, R17, 0x4, R6 ;  /* 0x0000000411068825 */ /* 0x000fe200078e0006 */
[----:B------:R-:W3:Y:S03]  /*09d0*/  @P1 LDG.E R14, desc[UR18][R14.64] ;  /* 0x000000120e0e1981 */ /* 0x000ee6000c1e1900 */
[----:B------:R-:W-:Y:S01]  /*09e0*/  @!P0 IMAD.WIDE R8, R19, 0x4, R8 ;  /* 0x0000000413088825 */ /* 0x000fe200078e0208 */
[----:B------:R-:W3:Y:S04]  /*09f0*/  @P1 LDG.E R2, desc[UR18][R2.64+0x4] ;  /* 0x0000041202021981 */ /* 0x000ee8000c1e1900 */
[----:B------:R-:W4:Y:S04]  /*0a00*/  @!P0 LDG.E R7, desc[UR18][R6.64] ;  /* 0x0000001206078981 */ /* 0x000f28000c1e1900 */
[----:B------:R-:W4:Y:S01]  /*0a10*/  @!P0 LDG.E R8, desc[UR18][R8.64] ;  /* 0x0000001208088981 */ /* 0x000f22000c1e1900 */
[----:B--2---:R-:W-:-:S04]  /*0a20*/  @P1 FFMA R11, R11, R4, R12 ;  /* 0x000000040b0b1223 */ /* 0x004fc8000000000c */
[----:B---3--:R-:W-:-:S04]  /*0a30*/  @P1 FFMA R12, R2, R14, R11 ;  /* 0x0000000e020c1223 */ /* 0x008fc8000000000b */
[----:B----4-:R-:W-:-:S07]  /*0a40*/  @!P0 FFMA R12, R7, R8, R12 ;  /* 0x00000008070c8223 */ /* 0x010fce000000000c */
.L_x_2:
[----:B------:R-:W1:Y:S01]  /*0a50*/  LDC.64 R2, c[0x0][0x390] ;  /* 0x0000e400ff027b82 */ /* 0x000e620000000a00 */
[----:B------:R-:W-:-:S05]  /*0a60*/  IADD3 R13, PT, PT, R0, R13, RZ ;  /* 0x0000000d000d7210 */ /* 0x000fca0007ffe0ff */
[----:B-1----:R-:W-:-:S05]  /*0a70*/  IMAD.WIDE R2, R13, 0x4, R2 ;  /* 0x000000040d027825 */ /* 0x002fca00078e0202 */
[----:B0-----:R-:W-:Y:S01]  /*0a80*/  STG.E desc[UR18][R2.64], R12 ;  /* 0x0000000c02007986 */ /* 0x001fe2000c101912 */
[----:B------:R-:W-:Y:S05]  /*0a90*/  EXIT ;  /* 0x000000000000794d */ /* 0x000fea0003800000 */
.L_x_4:
[----:B------:R-:W-:-:S00]  /*0aa0*/  BRA `(.L_x_4) ;  /* 0xfffffffc00fc7947 */ /* 0x000fc0000383ffff */
[----:B------:R-:W-:-:S00]  /*0ab0*/  NOP ;  /* 0x0000000000007918 */ /* 0x000fc00000000000 */
        /* <DEDUP_REMOVED lines=12> */
.L_x_5:


//--------------------- .nv.shared.reserved.0     --------------------------
	.section	.nv.shared.reserved.0,"aw",@nobits
	.weak		__nv_reservedSMEM_offset_0_alias
	.size		__nv_reservedSMEM_offset_0_alias, 0, 64
	.other		__nv_reservedSMEM_offset_0_alias,@"STO_CUDA_RESERVED_SHARED STV_DEFAULT"
__nv_reservedSMEM_offset_0_alias:
	.zero		0
	.zero		64


//--------------------- .nv.constant0._Z23sq_mat_mul_kernel_naivePfS_S_i --------------------------
	.section	.nv.constant0._Z23sq_mat_mul_kernel_naivePfS_S_i,"a",@progbits
	.sectionflags	@""
	.align	4
.nv.constant0._Z23sq_mat_mul_kernel_naivePfS_S_i:
	.zero		924


//--------------------- SYMBOLS --------------------------

	.type		.nv.reservedSmem.offset0,@object
	.size		.nv.reservedSmem.offset0,0x4
